//
// Generated by NVIDIA NVVM Compiler
//
// Compiler Build ID: CL-36424714
// Cuda compilation tools, release 13.0, V13.0.88
// Based on NVVM 20.0.0
//

.version 9.0
.target sm_100
.address_size 64

	// .globl	_Z10jacobi_gpuPKfPfi

.visible .entry _Z10jacobi_gpuPKfPfi(
	.param .u64 .ptr .align 1 _Z10jacobi_gpuPKfPfi_param_0,
	.param .u64 .ptr .align 1 _Z10jacobi_gpuPKfPfi_param_1,
	.param .u32 _Z10jacobi_gpuPKfPfi_param_2
)
{
	.reg .pred 	%p<12>;
	.reg .b32 	%r<34>;
	.reg .b32 	%f<14>;
	.reg .b64 	%rd<39>;

	ld.param.u64 	%rd12, [_Z10jacobi_gpuPKfPfi_param_0];
	ld.param.u64 	%rd13, [_Z10jacobi_gpuPKfPfi_param_1];
	ld.param.u32 	%r1, [_Z10jacobi_gpuPKfPfi_param_2];
	cvta.to.global.u64 	%rd1, %rd13;
	cvta.to.global.u64 	%rd2, %rd12;
	mov.u32 	%r2, %ntid.x;
	mov.u32 	%r3, %ntid.y;
	mul.lo.s32 	%r4, %r2, %r3;
	mov.u32 	%r5, %ntid.z;
	mul.lo.s32 	%r6, %r4, %r5;
	mov.u32 	%r7, %ctaid.x;
	mov.u32 	%r8, %ctaid.y;
	mov.u32 	%r9, %nctaid.x;
	mov.u32 	%r10, %ctaid.z;
	mov.u32 	%r11, %nctaid.y;
	mad.lo.s32 	%r12, %r11, %r10, %r8;
	mad.lo.s32 	%r13, %r12, %r9, %r7;
	mov.u32 	%r14, %tid.x;
	mov.u32 	%r15, %tid.y;
	mov.u32 	%r16, %tid.z;
	mad.lo.s32 	%r17, %r3, %r16, %r15;
	mad.lo.s32 	%r18, %r17, %r2, %r14;
	cvt.s64.s32 	%rd14, %r13;
	cvt.u64.u32 	%rd15, %r6;
	cvt.u64.u32 	%rd16, %r18;
	mad.lo.s64 	%rd3, %rd14, %rd15, %rd16;
	cvt.s64.s32 	%rd4, %r1;
	mul.wide.s32 	%rd17, %r1, %r1;
	mul.lo.s64 	%rd18, %rd17, %rd4;
	setp.ge.u64 	%p1, %rd3, %rd18;
	@%p1 bra 	$L__BB0_7;
	mul.lo.s32 	%r19, %r1, %r1;
	cvt.u64.u32 	%rd5, %r19;
	and.b64  	%rd19, %rd3, -4294967296;
	setp.ne.s64 	%p2, %rd19, 0;
	@%p2 bra 	$L__BB0_3;
	cvt.u32.u64 	%r20, %rd5;
	cvt.u32.u64 	%r21, %rd3;
	div.u32 	%r22, %r21, %r20;
	mul.lo.s32 	%r23, %r22, %r20;
	sub.s32 	%r24, %r21, %r23;
	cvt.u64.u32 	%rd37, %r22;
	cvt.u64.u32 	%rd38, %r24;
	bra.uni 	$L__BB0_4;
$L__BB0_3:
	div.u64 	%rd37, %rd3, %rd5;
	mul.lo.s64 	%rd20, %rd37, %rd5;
	sub.s64 	%rd38, %rd3, %rd20;
$L__BB0_4:
	cvt.u32.u64 	%r25, %rd37;
	cvt.u32.u64 	%r26, %rd38;
	div.s32 	%r27, %r26, %r1;
	mul.lo.s32 	%r29, %r27, %r1;
	sub.s32 	%r30, %r26, %r29;
	add.s32 	%r32, %r1, -1;
	setp.le.s32 	%p3, %r32, %r25;
	min.s32 	%r33, %r25, %r27;
	setp.lt.s32 	%p4, %r33, 1;
	or.pred  	%p5, %p4, %p3;
	setp.ge.s32 	%p6, %r27, %r32;
	or.pred  	%p7, %p5, %p6;
	setp.eq.s32 	%p8, %r30, 0;
	or.pred  	%p9, %p8, %p7;
	setp.ge.s32 	%p10, %r30, %r32;
	or.pred  	%p11, %p9, %p10;
	@%p11 bra 	$L__BB0_6;
	sub.s64 	%rd24, %rd3, %rd5;
	shl.b64 	%rd25, %rd24, 2;
	add.s64 	%rd26, %rd2, %rd25;
	ld.global.f32 	%f2, [%rd26];
	sub.s64 	%rd27, %rd3, %rd4;
	shl.b64 	%rd28, %rd27, 2;
	add.s64 	%rd29, %rd2, %rd28;
	ld.global.f32 	%f3, [%rd29];
	add.f32 	%f4, %f2, %f3;
	shl.b64 	%rd30, %rd4, 2;
	add.s64 	%rd31, %rd29, %rd30;
	ld.global.f32 	%f5, [%rd31+-4];
	add.f32 	%f6, %f4, %f5;
	ld.global.f32 	%f7, [%rd31+4];
	add.f32 	%f8, %f6, %f7;
	add.s64 	%rd32, %rd31, %rd30;
	ld.global.f32 	%f9, [%rd32];
	add.f32 	%f10, %f8, %f9;
	shl.b64 	%rd33, %rd5, 2;
	add.s64 	%rd34, %rd31, %rd33;
	ld.global.f32 	%f11, [%rd34];
	add.f32 	%f12, %f10, %f11;
	div.rn.f32 	%f13, %f12, 0f40C00000;
	shl.b64 	%rd35, %rd3, 2;
	add.s64 	%rd36, %rd1, %rd35;
	st.global.f32 	[%rd36], %f13;
	bra.uni 	$L__BB0_7;
$L__BB0_6:
	shl.b64 	%rd21, %rd3, 2;
	add.s64 	%rd22, %rd2, %rd21;
	ld.global.f32 	%f1, [%rd22];
	add.s64 	%rd23, %rd1, %rd21;
	st.global.f32 	[%rd23], %f1;
$L__BB0_7:
	ret;

}


// ===== COMPILED SASS (sm_100) =====

	.target	sm_100

	.elftype	@"ET_EXEC"


//--------------------- .note.nv.tkinfo           --------------------------
	.section	.note.nv.tkinfo,"",@"SHT_NOTE"
	.sectionflags	@"SHF_NOTE_NV_TKINFO"
	.tkinfo
        /*0018*/ 	.word	0x00000002
        /*0030*/ 	.string	""
        /*0030*/ 	.string	"ptxas"
        /*0030*/ 	.string	"Cuda compilation tools, release 13.0, V13.0.88"
        /*0030*/ 	.string	"Build cuda_13.0.r13.0/compiler.36424714_0"
        /*0030*/ 	.string	"-arch sm_100 -m 64 "



//--------------------- .note.nv.cuinfo           --------------------------
	.section	.note.nv.cuinfo,"",@"SHT_NOTE"
	.sectionflags	@"SHF_NOTE_NV_CUINFO"
        /*0018*/ 	.short	0x0002
        /*001a*/ 	.short	0x0064
        /*001c*/ 	.short	0x0082
	.zero		2


//--------------------- .nv.info                  --------------------------
	.section	.nv.info,"",@"SHT_CUDA_INFO"
	.align	4


	//----- nvinfo : EIATTR_REGCOUNT
	.align		4
        /*0000*/ 	.byte	0x04, 0x2f
        /*0002*/ 	.short	(.L_1 - .L_0)
	.align		4
.L_0:
        /*0004*/ 	.word	index@(_Z10jacobi_gpuPKfPfi)
        /*0008*/ 	.word	0x00000018


	//----- nvinfo : EIATTR_FRAME_SIZE
	.align		4
.L_1:
        /*000c*/ 	.byte	0x04, 0x11
        /*000e*/ 	.short	(.L_3 - .L_2)
	.align		4
.L_2:
        /*0010*/ 	.word	index@($__internal_1_$__cuda_sm3x_div_rn_noftz_f32_slowpath)
        /*0014*/ 	.word	0x00000000


	//----- nvinfo : EIATTR_FRAME_SIZE
	.align		4
.L_3:
        /*0018*/ 	.byte	0x04, 0x11
        /*001a*/ 	.short	(.L_5 - .L_4)
	.align		4
.L_4:
        /*001c*/ 	.word	index@($__internal_0_$__cuda_sm20_div_u64)
        /*0020*/ 	.word	0x00000000


	//----- nvinfo : EIATTR_FRAME_SIZE
	.align		4
.L_5:
        /*0024*/ 	.byte	0x04, 0x11
        /*0026*/ 	.short	(.L_7 - .L_6)
	.align		4
.L_6:
        /*0028*/ 	.word	index@(_Z10jacobi_gpuPKfPfi)
        /*002c*/ 	.word	0x00000000


	//----- nvinfo : EIATTR_MIN_STACK_SIZE
	.align		4
.L_7:
        /*0030*/ 	.byte	0x04, 0x12
        /*0032*/ 	.short	(.L_9 - .L_8)
	.align		4
.L_8:
        /*0034*/ 	.word	index@(_Z10jacobi_gpuPKfPfi)
        /*0038*/ 	.word	0x00000000
.L_9:


//--------------------- .nv.compat                --------------------------
	.section	.nv.compat,"",@"SHT_CUDA_COMPAT_INFO"
	.align	4
        /*0000*/ 	.byte	0x02, 0x09, 0x00, 0x00, 0x02, 0x02, 0x01, 0x00, 0x02, 0x05, 0x05, 0x00, 0x03, 0x07, 0x01, 0x01
        /*0010*/ 	.byte	0x02, 0x03, 0x00, 0x00, 0x02, 0x06, 0x01, 0x00, 0x04, 0x0b, 0x08, 0x00, 0x01, 0x00, 0x00, 0x00
        /*0020*/ 	.byte	0x00, 0x00, 0x00, 0x00


//--------------------- .nv.info._Z10jacobi_gpuPKfPfi --------------------------
	.section	.nv.info._Z10jacobi_gpuPKfPfi,"",@"SHT_CUDA_INFO"
	.sectionflags	@""
	.align	4


	//----- nvinfo : EIATTR_CUDA_API_VERSION
	.align		4
        /*0000*/ 	.byte	0x04, 0x37
        /*0002*/ 	.short	(.L_11 - .L_10)
.L_10:
        /*0004*/ 	.word	0x00000082


	//----- nvinfo : EIATTR_KPARAM_INFO
	.align		4
.L_11:
        /*0008*/ 	.byte	0x04, 0x17
        /*000a*/ 	.short	(.L_13 - .L_12)
.L_12:
        /*000c*/ 	.word	0x00000000
        /*0010*/ 	.short	0x0002
        /*0012*/ 	.short	0x0010
        /*0014*/ 	.byte	0x00, 0xf0, 0x11, 0x00


	//----- nvinfo : EIATTR_KPARAM_INFO
	.align		4
.L_13:
        /*0018*/ 	.byte	0x04, 0x17
        /*001a*/ 	.short	(.L_15 - .L_14)
.L_14:
        /*001c*/ 	.word	0x00000000
        /*0020*/ 	.short	0x0001
        /*0022*/ 	.short	0x0008
        /*0024*/ 	.byte	0x00, 0xf5, 0x21, 0x00


	//----- nvinfo : EIATTR_KPARAM_INFO
	.align		4
.L_15:
        /*0028*/ 	.byte	0x04, 0x17
        /*002a*/ 	.short	(.L_17 - .L_16)
.L_16:
        /*002c*/ 	.word	0x00000000
        /*0030*/ 	.short	0x0000
        /*0032*/ 	.short	0x0000
        /*0034*/ 	.byte	0x00, 0xf5, 0x21, 0x00


	//----- nvinfo : EIATTR_SPARSE_MMA_MASK
	.align		4
.L_17:
        /*0038*/ 	.byte	0x03, 0x50
        /*003a*/ 	.short	0x0000


	//----- nvinfo : EIATTR_MAXREG_COUNT
	.align		4
        /*003c*/ 	.byte	0x03, 0x1b
        /*003e*/ 	.short	0x00ff


	//----- nvinfo : EIATTR_MERCURY_ISA_VERSION
	.align		4
        /*0040*/ 	.byte	0x03, 0x5f
        /*0042*/ 	.short	0x0101


	//----- nvinfo : EIATTR_VRC_CTA_INIT_COUNT
	.align		4
        /*0044*/ 	.byte	0x02, 0x4a
	.zero		1
	.zero		1


	//----- nvinfo : EIATTR_EXIT_INSTR_OFFSETS
	.align		4
        /*0048*/ 	.byte	0x04, 0x1c
        /*004a*/ 	.short	(.L_19 - .L_18)


	//   ....[0]....
.L_18:
        /*004c*/ 	.word	0x00000200


	//   ....[1]....
        /*0050*/ 	.word	0x00000920


	//   ....[2]....
        /*0054*/ 	.word	0x000009c0


	//----- nvinfo : EIATTR_CRS_STACK_SIZE
	.align		4
.L_19:
        /*0058*/ 	.byte	0x04, 0x1e
        /*005a*/ 	.short	(.L_21 - .L_20)
.L_20:
        /*005c*/ 	.word	0x00000000


	//----- nvinfo : EIATTR_CBANK_PARAM_SIZE
	.align		4
.L_21:
        /*0060*/ 	.byte	0x03, 0x19
        /*0062*/ 	.short	0x0014


	//----- nvinfo : EIATTR_PARAM_CBANK
	.align		4
        /*0064*/ 	.byte	0x04, 0x0a
        /*0066*/ 	.short	(.L_23 - .L_22)
	.align		4
.L_22:
        /*0068*/ 	.word	index@(.nv.constant0._Z10jacobi_gpuPKfPfi)
        /*006c*/ 	.short	0x0380
        /*006e*/ 	.short	0x0014


	//----- nvinfo : EIATTR_SW_WAR
	.align		4
.L_23:
        /*0070*/ 	.byte	0x04, 0x36
        /*0072*/ 	.short	(.L_25 - .L_24)
.L_24:
        /*0074*/ 	.word	0x00000008
.L_25:


//--------------------- .nv.callgraph             --------------------------
	.section	.nv.callgraph,"",@"SHT_CUDA_CALLGRAPH"
	.align	4
	.sectionentsize	8
	.align		4
        /*0000*/ 	.word	0x00000000
	.align		4
        /*0004*/ 	.word	0xffffffff
	.align		4
        /*0008*/ 	.word	0x00000000
	.align		4
        /*000c*/ 	.word	0xfffffffe
	.align		4
        /*0010*/ 	.word	0x00000000
	.align		4
        /*0014*/ 	.word	0xfffffffd
	.align		4
        /*0018*/ 	.word	0x00000000
	.align		4
        /*001c*/ 	.word	0xfffffffc


//--------------------- .text._Z10jacobi_gpuPKfPfi --------------------------
	.section	.text._Z10jacobi_gpuPKfPfi,"ax",@progbits
	.align	128
        .global         _Z10jacobi_gpuPKfPfi
        .type           _Z10jacobi_gpuPKfPfi,@function
        .size           _Z10jacobi_gpuPKfPfi,(.L_x_20 - _Z10jacobi_gpuPKfPfi)
        .other          _Z10jacobi_gpuPKfPfi,@"STO_CUDA_ENTRY STV_DEFAULT"
_Z10jacobi_gpuPKfPfi:
.text._Z10jacobi_gpuPKfPfi:
[----:B------:R-:W-:Y:S01]  /*0000*/  LDC R1, c[0x0][0x37c] ;  /* 0x0000df00ff017b82 */ /* 0x000fe20000000800 */
[----:B------:R-:W0:Y:S01]  /*0010*/  S2R R4, SR_TID.Y ;  /* 0x0000000000047919 */ /* 0x000e220000002200 */
[----:B------:R-:W1:Y:S06]  /*0020*/  LDCU UR4, c[0x0][0x360] ;  /* 0x00006c00ff0477ac */ /* 0x000e6c0008000800 */
[----:B------:R-:W2:Y:S01]  /*0030*/  S2UR UR8, SR_CTAID.Y ;  /* 0x00000000000879c3 */ /* 0x000ea20000002600 */
[----:B------:R-:W0:Y:S01]  /*0040*/  S2R R7, SR_TID.Z ;  /* 0x0000000000077919 */ /* 0x000e220000002300 */
[----:B------:R-:W0:Y:S01]  /*0050*/  LDCU UR5, c[0x0][0x364] ;  /* 0x00006c80ff0577ac */ /* 0x000e220008000800 */
[----:B------:R-:W2:Y:S01]  /*0060*/  S2R R0, SR_CTAID.Z ;  /* 0x0000000000007919 */ /* 0x000ea20000002700 */
[----:B------:R-:W3:Y:S04]  /*0070*/  LDCU UR6, c[0x0][0x368] ;  /* 0x00006d00ff0677ac */ /* 0x000ee80008000800 */
[----:B------:R-:W4:Y:S01]  /*0080*/  LDC R9, c[0x0][0x370] ;  /* 0x0000dc00ff097b82 */ /* 0x000f220000000800 */
[----:B------:R-:W1:Y:S07]  /*0090*/  S2R R5, SR_TID.X ;  /* 0x0000000000057919 */ /* 0x000e6e0000002100 */
[----:B------:R-:W2:Y:S08]  /*00a0*/  LDC R3, c[0x0][0x374] ;  /* 0x0000dd00ff037b82 */ /* 0x000eb00000000800 */
[----:B------:R-:W5:Y:S08]  /*00b0*/  LDC R13, c[0x0][0x390] ;  /* 0x0000e400ff0d7b82 */ /* 0x000f700000000800 */
[----:B------:R-:W4:Y:S01]  /*00c0*/  S2UR UR7, SR_CTAID.X ;  /* 0x00000000000779c3 */ /* 0x000f220000002500 */
[----:B0-----:R-:W-:-:S02]  /*00d0*/  IMAD R4, R7, UR5, R4 ;  /* 0x0000000507047c24 */ /* 0x001fc4000f8e0204 */
[----:B--2---:R-:W-:Y:S02]  /*00e0*/  IMAD R0, R0, R3, UR8 ;  /* 0x0000000800007e24 */ /* 0x004fe4000f8e0203 */
[----:B-1----:R-:W-:Y:S01]  /*00f0*/  IMAD R4, R4, UR4, R5 ;  /* 0x0000000404047c24 */ /* 0x002fe2000f8e0205 */
[----:B------:R-:W-:Y:S01]  /*0100*/  UIMAD UR4, UR4, UR5, URZ ;  /* 0x00000005040472a4 */ /* 0x000fe2000f8e02ff */
[----:B------:R-:W-:-:S03]  /*0110*/  IMAD.MOV.U32 R5, RZ, RZ, RZ ;  /* 0x000000ffff057224 */ /* 0x000fc600078e00ff */
[----:B---3--:R-:W-:Y:S01]  /*0120*/  UIMAD UR4, UR4, UR6, URZ ;  /* 0x00000006040472a4 */ /* 0x008fe2000f8e02ff */
[----:B-----5:R-:W-:-:S04]  /*0130*/  IMAD.WIDE R2, R13, R13, RZ ;  /* 0x0000000d0d027225 */ /* 0x020fc800078e02ff */
[-C--:B------:R-:W-:Y:S02]  /*0140*/  IMAD R3, R3, R13.reuse, RZ ;  /* 0x0000000d03037224 */ /* 0x080fe400078e02ff */
[----:B------:R-:W-:-:S04]  /*0150*/  IMAD.WIDE.U32 R6, R2, R13, RZ ;  /* 0x0000000d02067225 */ /* 0x000fc800078e00ff */
[----:B----4-:R-:W-:Y:S01]  /*0160*/  IMAD R9, R0, R9, UR7 ;  /* 0x0000000700097e24 */ /* 0x010fe2000f8e0209 */
[----:B------:R-:W-:-:S04]  /*0170*/  SHF.R.S32.HI R0, RZ, 0x1f, R13 ;  /* 0x0000001fff007819 */ /* 0x000fc8000001140d */
[----:B------:R-:W-:Y:S01]  /*0180*/  SHF.R.S32.HI R8, RZ, 0x1f, R9 ;  /* 0x0000001fff087819 */ /* 0x000fe20000011409 */
[----:B------:R-:W-:Y:S02]  /*0190*/  IMAD R11, R2, R0, R3 ;  /* 0x00000000020b7224 */ /* 0x000fe400078e0203 */
[----:B------:R-:W-:-:S04]  /*01a0*/  IMAD.WIDE.U32 R2, R9, UR4, R4 ;  /* 0x0000000409027c25 */ /* 0x000fc8000f8e0004 */
[----:B------:R-:W-:Y:S01]  /*01b0*/  IMAD R5, R8, UR4, RZ ;  /* 0x0000000408057c24 */ /* 0x000fe2000f8e02ff */
[----:B------:R-:W-:Y:S01]  /*01c0*/  ISETP.GE.U32.AND P0, PT, R2, R6, PT ;  /* 0x000000060200720c */ /* 0x000fe20003f06070 */
[----:B------:R-:W-:Y:S02]  /*01d0*/  IMAD.IADD R4, R7, 0x1, R11 ;  /* 0x0000000107047824 */ /* 0x000fe400078e020b */
[----:B------:R-:W-:-:S05]  /*01e0*/  IMAD.IADD R5, R3, 0x1, R5 ;  /* 0x0000000103057824 */ /* 0x000fca00078e0205 */
[----:B------:R-:W-:-:S13]  /*01f0*/  ISETP.GE.U32.AND.EX P0, PT, R5, R4, PT, P0 ;  /* 0x000000040500720c */ /* 0x000fda0003f06100 */
[----:B------:R-:W-:Y:S05]  /*0200*/  @P0 EXIT ;  /* 0x000000000000094d */ /* 0x000fea0003800000 */
[----:B------:R-:W-:Y:S01]  /*0210*/  ISETP.NE.U32.AND P0, PT, R5, RZ, PT ;  /* 0x000000ff0500720c */ /* 0x000fe20003f05070 */
[----:B------:R-:W-:Y:S01]  /*0220*/  BSSY.RECONVERGENT B0, `(.L_x_0) ;  /* 0x000001e000007945 */ /* 0x000fe20003800200 */
[----:B------:R-:W-:-:S11]  /*0230*/  IMAD R7, R13, R13, RZ ;  /* 0x0000000d0d077224 */ /* 0x000fd600078e02ff */
[----:B------:R-:W-:Y:S05]  /*0240*/  @P0 BRA `(.L_x_1) ;  /* 0x0000000000580947 */ /* 0x000fea0003800000 */
[----:B------:R-:W0:Y:S01]  /*0250*/  I2F.U32.RP R4, R7 ;  /* 0x0000000700047306 */ /* 0x000e220000209000 */
[----:B------:R-:W-:Y:S02]  /*0260*/  IADD3 R11, PT, PT, RZ, -R7, RZ ;  /* 0x80000007ff0b7210 */ /* 0x000fe40007ffe0ff */
[----:B------:R-:W-:-:S05]  /*0270*/  ISETP.NE.U32.AND P2, PT, R7, RZ, PT ;  /* 0x000000ff0700720c */ /* 0x000fca0003f45070 */
[----:B0-----:R-:W0:Y:S02]  /*0280*/  MUFU.RCP R4, R4 ;  /* 0x0000000400047308 */ /* 0x001e240000001000 */
[----:B0-----:R-:W-:-:S06]  /*0290*/  VIADD R8, R4, 0xffffffe ;  /* 0x0ffffffe04087836 */ /* 0x001fcc0000000000 */
[----:B------:R0:W1:Y:S02]  /*02a0*/  F2I.FTZ.U32.TRUNC.NTZ R9, R8 ;  /* 0x0000000800097305 */ /* 0x000064000021f000 */
[----:B0-----:R-:W-:Y:S02]  /*02b0*/  IMAD.MOV.U32 R8, RZ, RZ, RZ ;  /* 0x000000ffff087224 */ /* 0x001fe400078e00ff */
[----:B-1----:R-:W-:-:S04]  /*02c0*/  IMAD R11, R11, R9, RZ ;  /* 0x000000090b0b7224 */ /* 0x002fc800078e02ff */
[----:B------:R-:W-:-:S06]  /*02d0*/  IMAD.HI.U32 R9, R9, R11, R8 ;  /* 0x0000000b09097227 */ /* 0x000fcc00078e0008 */
[----:B------:R-:W-:-:S04]  /*02e0*/  IMAD.HI.U32 R9, R9, R2, RZ ;  /* 0x0000000209097227 */ /* 0x000fc800078e00ff */
[----:B------:R-:W-:-:S04]  /*02f0*/  IMAD.MOV R6, RZ, RZ, -R9 ;  /* 0x000000ffff067224 */ /* 0x000fc800078e0a09 */
[----:B------:R-:W-:-:S05]  /*0300*/  IMAD R6, R7, R6, R2 ;  /* 0x0000000607067224 */ /* 0x000fca00078e0202 */
[----:B------:R-:W-:-:S13]  /*0310*/  ISETP.GE.U32.AND P0, PT, R6, R7, PT ;  /* 0x000000070600720c */ /* 0x000fda0003f06070 */
[----:B------:R-:W-:Y:S01]  /*0320*/  @P0 IMAD.IADD R6, R6, 0x1, -R7 ;  /* 0x0000000106060824 */ /* 0x000fe200078e0a07 */
[----:B------:R-:W-:-:S04]  /*0330*/  @P0 IADD3 R9, PT, PT, R9, 0x1, RZ ;  /* 0x0000000109090810 */ /* 0x000fc80007ffe0ff */
[----:B------:R-:W-:-:S13]  /*0340*/  ISETP.GE.U32.AND P1, PT, R6, R7, PT ;  /* 0x000000070600720c */ /* 0x000fda0003f26070 */
[----:B------:R-:W-:Y:S01]  /*0350*/  @P1 VIADD R9, R9, 0x1 ;  /* 0x0000000109091836 */ /* 0x000fe20000000000 */
[----:B------:R-:W-:-:S05]  /*0360*/  @!P2 LOP3.LUT R9, RZ, R7, RZ, 0x33, !PT ;  /* 0x00000007ff09a212 */ /* 0x000fca00078e33ff */
[--C-:B------:R-:W-:Y:S02]  /*0370*/  IMAD.MOV R10, RZ, RZ, -R9.reuse ;  /* 0x000000ffff0a7224 */ /* 0x100fe400078e0a09 */
[----:B------:R-:W-:Y:S02]  /*0380*/  IMAD.MOV.U32 R4, RZ, RZ, R9 ;  /* 0x000000ffff047224 */ /* 0x000fe400078e0009 */
[----:B------:R-:W-:Y:S01]  /*0390*/  IMAD R10, R7, R10, R2 ;  /* 0x0000000a070a7224 */ /* 0x000fe200078e0202 */
[----:B------:R-:W-:Y:S06]  /*03a0*/  BRA `(.L_x_2) ;  /* 0x0000000000147947 */ /* 0x000fec0003800000 */
.L_x_1:
[----:B------:R-:W-:-:S07]  /*03b0*/  MOV R4, 0x3d0 ;  /* 0x000003d000047802 */ /* 0x000fce0000000f00 */
[----:B------:R-:W-:Y:S05]  /*03c0*/  CALL.REL.NOINC `($__internal_0_$__cuda_sm20_div_u64) ;  /* 0x0000000400807944 */ /* 0x000fea0003c00000 */
[----:B------:R-:W-:Y:S01]  /*03d0*/  IADD3 R10, PT, PT, -R6, RZ, RZ ;  /* 0x000000ff060a7210 */ /* 0x000fe20007ffe1ff */
[----:B------:R-:W-:-:S04]  /*03e0*/  IMAD.MOV.U32 R4, RZ, RZ, R6 ;  /* 0x000000ffff047224 */ /* 0x000fc800078e0006 */
[----:B------:R-:W-:-:S07]  /*03f0*/  IMAD R10, R7, R10, R2 ;  /* 0x0000000a070a7224 */ /* 0x000fce00078e0202 */
.L_x_2:
[----:B------:R-:W-:Y:S05]  /*0400*/  BSYNC.RECONVERGENT B0 ;  /* 0x0000000000007941 */ /* 0x000fea0003800200 */
.L_x_0:
[----:B------:R-:W0:Y:S01]  /*0410*/  LDC R11, c[0x0][0x390] ;  /* 0x0000e400ff0b7b82 */ /* 0x000e220000000800 */
[----:B------:R-:W1:Y:S01]  /*0420*/  LDCU.64 UR6, c[0x0][0x358] ;  /* 0x00006b00ff0677ac */ /* 0x000e620008000a00 */
[----:B0-----:R-:W-:-:S04]  /*0430*/  IABS R13, R11 ;  /* 0x0000000b000d7213 */ /* 0x001fc80000000000 */
[----:B------:R-:W0:Y:S08]  /*0440*/  I2F.RP R6, R13 ;  /* 0x0000000d00067306 */ /* 0x000e300000209400 */
[----:B0-----:R-:W0:Y:S02]  /*0450*/  MUFU.RCP R6, R6 ;  /* 0x0000000600067308 */ /* 0x001e240000001000 */
[----:B0-----:R-:W-:-:S06]  /*0460*/  VIADD R8, R6, 0xffffffe ;  /* 0x0ffffffe06087836 */ /* 0x001fcc0000000000 */
[----:B------:R0:W2:Y:S02]  /*0470*/  F2I.FTZ.U32.TRUNC.NTZ R9, R8 ;  /* 0x0000000800097305 */ /* 0x0000a4000021f000 */
[----:B0-----:R-:W-:Y:S02]  /*0480*/  HFMA2 R8, -RZ, RZ, 0, 0 ;  /* 0x00000000ff087431 */ /* 0x001fe400000001ff */
[----:B--2---:R-:W-:-:S04]  /*0490*/  IMAD.MOV R12, RZ, RZ, -R9 ;  /* 0x000000ffff0c7224 */ /* 0x004fc800078e0a09 */
[----:B------:R-:W-:Y:S01]  /*04a0*/  IMAD R15, R12, R13, RZ ;  /* 0x0000000d0c0f7224 */ /* 0x000fe200078e02ff */
[----:B------:R-:W-:-:S03]  /*04b0*/  IABS R12, R10 ;  /* 0x0000000a000c7213 */ /* 0x000fc60000000000 */
[----:B------:R-:W-:-:S06]  /*04c0*/  IMAD.HI.U32 R9, R9, R15, R8 ;  /* 0x0000000f09097227 */ /* 0x000fcc00078e0008 */
[----:B------:R-:W-:-:S04]  /*04d0*/  IMAD.HI.U32 R9, R9, R12, RZ ;  /* 0x0000000c09097227 */ /* 0x000fc800078e00ff */
[----:B------:R-:W-:-:S04]  /*04e0*/  IMAD.MOV R6, RZ, RZ, -R9 ;  /* 0x000000ffff067224 */ /* 0x000fc800078e0a09 */
[----:B------:R-:W-:-:S05]  /*04f0*/  IMAD R6, R13, R6, R12 ;  /* 0x000000060d067224 */ /* 0x000fca00078e020c */
[----:B------:R-:W-:-:S13]  /*0500*/  ISETP.GT.U32.AND P2, PT, R13, R6, PT ;  /* 0x000000060d00720c */ /* 0x000fda0003f44070 */
[----:B------:R-:W-:Y:S02]  /*0510*/  @!P2 IMAD.IADD R6, R6, 0x1, -R13 ;  /* 0x000000010606a824 */ /* 0x000fe400078e0a0d */
[----:B------:R-:W-:Y:S01]  /*0520*/  @!P2 VIADD R9, R9, 0x1 ;  /* 0x000000010909a836 */ /* 0x000fe20000000000 */
[C---:B------:R-:W-:Y:S02]  /*0530*/  ISETP.NE.AND P2, PT, R11.reuse, RZ, PT ;  /* 0x000000ff0b00720c */ /* 0x040fe40003f45270 */
[----:B------:R-:W-:Y:S01]  /*0540*/  ISETP.GE.U32.AND P0, PT, R6, R13, PT ;  /* 0x0000000d0600720c */ /* 0x000fe20003f06070 */
[----:B------:R-:W-:Y:S01]  /*0550*/  VIADD R13, R11, 0xffffffff ;  /* 0xffffffff0b0d7836 */ /* 0x000fe20000000000 */
[----:B------:R-:W-:-:S04]  /*0560*/  LOP3.LUT R6, R10, R11, RZ, 0x3c, !PT ;  /* 0x0000000b0a067212 */ /* 0x000fc800078e3cff */
[----:B------:R-:W-:-:S07]  /*0570*/  ISETP.GE.AND P1, PT, R6, RZ, PT ;  /* 0x000000ff0600720c */ /* 0x000fce0003f26270 */
[----:B------:R-:W-:Y:S02]  /*0580*/  @P0 IADD3 R9, PT, PT, R9, 0x1, RZ ;  /* 0x0000000109090810 */ /* 0x000fe40007ffe0ff */
[----:B------:R-:W-:-:S04]  /*0590*/  ISETP.GT.AND P0, PT, R13, R4, PT ;  /* 0x000000040d00720c */ /* 0x000fc80003f04270 */
[----:B------:R-:W-:Y:S01]  /*05a0*/  @!P1 IMAD.MOV R9, RZ, RZ, -R9 ;  /* 0x000000ffff099224 */ /* 0x000fe200078e0a09 */
[----:B------:R-:W-:-:S04]  /*05b0*/  @!P2 LOP3.LUT R9, RZ, R11, RZ, 0x33, !PT ;  /* 0x0000000bff09a212 */ /* 0x000fc800078e33ff */
[----:B------:R-:W-:Y:S01]  /*05c0*/  VIMNMX R4, PT, PT, R9, R4, PT ;  /* 0x0000000409047248 */ /* 0x000fe20003fe0100 */
[----:B------:R-:W-:-:S03]  /*05d0*/  IMAD.MOV R6, RZ, RZ, -R9 ;  /* 0x000000ffff067224 */ /* 0x000fc600078e0a09 */
[----:B------:R-:W-:Y:S01]  /*05e0*/  ISETP.LT.OR P0, PT, R4, 0x1, !P0 ;  /* 0x000000010400780c */ /* 0x000fe20004701670 */
[----:B------:R-:W-:-:S03]  /*05f0*/  IMAD R4, R11, R6, R10 ;  /* 0x000000060b047224 */ /* 0x000fc600078e020a */
[----:B------:R-:W-:-:S04]  /*0600*/  ISETP.GE.OR P0, PT, R9, R13, P0 ;  /* 0x0000000d0900720c */ /* 0x000fc80000706670 */
[----:B------:R-:W-:-:S04]  /*0610*/  ISETP.EQ.OR P0, PT, R4, RZ, P0 ;  /* 0x000000ff0400720c */ /* 0x000fc80000702670 */
[----:B------:R-:W-:-:S13]  /*0620*/  ISETP.GE.OR P0, PT, R4, R13, P0 ;  /* 0x0000000d0400720c */ /* 0x000fda0000706670 */
[----:B-1----:R-:W-:Y:S05]  /*0630*/  @P0 BRA `(.L_x_3) ;  /* 0x0000000000bc0947 */ /* 0x002fea0003800000 */
[----:B------:R-:W0:Y:S01]  /*0640*/  LDCU.64 UR4, c[0x0][0x380] ;  /* 0x00007000ff0477ac */ /* 0x000e220008000a00 */
[----:B------:R-:W-:Y:S01]  /*0650*/  IADD3 R6, P0, PT, -R7, R2, RZ ;  /* 0x0000000207067210 */ /* 0x000fe20007f1e1ff */
[----:B------:R-:W-:Y:S01]  /*0660*/  IMAD.SHL.U32 R15, R11, 0x4, RZ ;  /* 0x000000040b0f7824 */ /* 0x000fe200078e00ff */
[----:B------:R-:W-:Y:S02]  /*0670*/  IADD3 R4, P1, PT, R2, -R11, RZ ;  /* 0x8000000b02047210 */ /* 0x000fe40007f3e0ff */
[----:B------:R-:W-:Y:S02]  /*0680*/  IADD3.X R13, PT, PT, R5, -0x1, RZ, P0, !PT ;  /* 0xffffffff050d7810 */ /* 0x000fe400007fe4ff */
[----:B------:R-:W-:Y:S02]  /*0690*/  IADD3.X R9, PT, PT, ~R0, R5, RZ, P1, !PT ;  /* 0x0000000500097210 */ /* 0x000fe40000ffe5ff */
[----:B------:R-:W-:Y:S02]  /*06a0*/  SHF.L.U64.HI R21, R11, 0x2, R0 ;  /* 0x000000020b157819 */ /* 0x000fe40000010200 */
[----:B0-----:R-:W-:-:S02]  /*06b0*/  LEA R12, P0, R6, UR4, 0x2 ;  /* 0x00000004060c7c11 */ /* 0x001fc4000f8010ff */
[----:B------:R-:W-:Y:S02]  /*06c0*/  LEA R8, P1, R4, UR4, 0x2 ;  /* 0x0000000404087c11 */ /* 0x000fe4000f8210ff */
[----:B------:R-:W-:Y:S02]  /*06d0*/  LEA.HI.X R13, R6, UR5, R13, 0x2, P0 ;  /* 0x00000005060d7c11 */ /* 0x000fe400080f140d */
[----:B------:R-:W-:Y:S02]  /*06e0*/  LEA.HI.X R9, R4, UR5, R9, 0x2, P1 ;  /* 0x0000000504097c11 */ /* 0x000fe400088f1409 */
[----:B------:R-:W-:Y:S01]  /*06f0*/  IADD3 R10, P0, PT, R15, R8, RZ ;  /* 0x000000080f0a7210 */ /* 0x000fe20007f1e0ff */
[----:B------:R-:W2:Y:S04]  /*0700*/  LDG.E R12, desc[UR6][R12.64] ;  /* 0x000000060c0c7981 */ /* 0x000ea8000c1e1900 */
[----:B------:R-:W-:Y:S01]  /*0710*/  IMAD.X R11, R21, 0x1, R9, P0 ;  /* 0x00000001150b7824 */ /* 0x000fe200000e0609 */
[----:B------:R-:W-:Y:S01]  /*0720*/  IADD3 R14, P0, PT, R10, R15, RZ ;  /* 0x0000000f0a0e7210 */ /* 0x000fe20007f1e0ff */
[----:B------:R-:W2:Y:S01]  /*0730*/  LDG.E R9, desc[UR6][R8.64] ;  /* 0x0000000608097981 */ /* 0x000ea2000c1e1900 */
[----:B------:R-:W-:-:S03]  /*0740*/  LEA R6, P1, R7, R10, 0x2 ;  /* 0x0000000a07067211 */ /* 0x000fc600078210ff */
[----:B------:R-:W3:Y:S01]  /*0750*/  LDG.E R17, desc[UR6][R10.64+-0x4] ;  /* 0xfffffc060a117981 */ /* 0x000ee2000c1e1900 */
[----:B------:R-:W-:Y:S01]  /*0760*/  IMAD.X R15, R11, 0x1, R21, P0 ;  /* 0x000000010b0f7824 */ /* 0x000fe200000e0615 */
[----:B------:R-:W-:Y:S02]  /*0770*/  LEA.HI.X R7, R7, R11, RZ, 0x2, P1 ;  /* 0x0000000b07077211 */ /* 0x000fe400008f14ff */
[----:B------:R-:W4:Y:S04]  /*0780*/  LDG.E R19, desc[UR6][R10.64+0x4] ;  /* 0x000004060a137981 */ /* 0x000f28000c1e1900 */
[----:B------:R-:W5:Y:S04]  /*0790*/  LDG.E R15, desc[UR6][R14.64] ;  /* 0x000000060e0f7981 */ /* 0x000f68000c1e1900 */
[----:B------:R-:W5:Y:S01]  /*07a0*/  LDG.E R7, desc[UR6][R6.64] ;  /* 0x0000000606077981 */ /* 0x000f62000c1e1900 */
[----:B------:R-:W-:Y:S01]  /*07b0*/  IMAD.MOV.U32 R4, RZ, RZ, 0x40c00000 ;  /* 0x40c00000ff047424 */ /* 0x000fe200078e00ff */
[----:B------:R-:W-:Y:S01]  /*07c0*/  BSSY.RECONVERGENT B1, `(.L_x_4) ;  /* 0x0000011000017945 */ /* 0x000fe20003800200 */
[----:B--2---:R-:W-:-:S04]  /*07d0*/  FADD R0, R12, R9 ;  /* 0x000000090c007221 */ /* 0x004fc80000000000 */
[----:B---3--:R-:W-:-:S04]  /*07e0*/  FADD R0, R0, R17 ;  /* 0x0000001100007221 */ /* 0x008fc80000000000 */
[----:B----4-:R-:W-:-:S04]  /*07f0*/  FADD R0, R0, R19 ;  /* 0x0000001300007221 */ /* 0x010fc80000000000 */
[----:B-----5:R-:W-:Y:S01]  /*0800*/  FADD R0, R0, R15 ;  /* 0x0000000f00007221 */ /* 0x020fe20000000000 */
[----:B------:R-:W-:-:S03]  /*0810*/  MOV R9, 0x3e2aaaab ;  /* 0x3e2aaaab00097802 */ /* 0x000fc60000000f00 */
[----:B------:R-:W-:Y:S02]  /*0820*/  FADD R0, R0, R7 ;  /* 0x0000000700007221 */ /* 0x000fe40000000000 */
[----:B------:R-:W-:Y:S02]  /*0830*/  FFMA R4, R9, -R4, 1 ;  /* 0x3f80000009047423 */ /* 0x000fe40000000804 */
[----:B------:R-:W0:Y:S02]  /*0840*/  FCHK P0, R0, 6 ;  /* 0x40c0000000007902 */ /* 0x000e240000000000 */
[----:B------:R-:W-:-:S04]  /*0850*/  FFMA R9, R4, R9, 0.16666667163372039795 ;  /* 0x3e2aaaab04097423 */ /* 0x000fc80000000009 */
[----:B------:R-:W-:-:S04]  /*0860*/  FFMA R4, R0, R9, RZ ;  /* 0x0000000900047223 */ /* 0x000fc800000000ff */
[----:B------:R-:W-:-:S04]  /*0870*/  FFMA R6, R4, -6, R0 ;  /* 0xc0c0000004067823 */ /* 0x000fc80000000000 */
[----:B------:R-:W-:Y:S01]  /*0880*/  FFMA R9, R9, R6, R4 ;  /* 0x0000000609097223 */ /* 0x000fe20000000004 */
[----:B0-----:R-:W-:Y:S06]  /*0890*/  @!P0 BRA `(.L_x_5) ;  /* 0x00000000000c8947 */ /* 0x001fec0003800000 */
[----:B------:R-:W-:-:S07]  /*08a0*/  MOV R4, 0x8c0 ;  /* 0x000008c000047802 */ /* 0x000fce0000000f00 */
[----:B------:R-:W-:Y:S05]  /*08b0*/  CALL.REL.NOINC `($__internal_1_$__cuda_sm3x_div_rn_noftz_f32_slowpath) ;  /* 0x00000004003c7944 */ /* 0x000fea0003c00000 */
[----:B------:R-:W-:-:S07]  /*08c0*/  IMAD.MOV.U32 R9, RZ, RZ, R0 ;  /* 0x000000ffff097224 */ /* 0x000fce00078e0000 */
.L_x_5:
[----:B------:R-:W-:Y:S05]  /*08d0*/  BSYNC.RECONVERGENT B1 ;  /* 0x0000000000017941 */ /* 0x000fea0003800200 */
.L_x_4:
[----:B------:R-:W0:Y:S02]  /*08e0*/  LDCU.64 UR4, c[0x0][0x388] ;  /* 0x00007100ff0477ac */ /* 0x000e240008000a00 */
[----:B0-----:R-:W-:-:S04]  /*08f0*/  LEA R4, P0, R2, UR4, 0x2 ;  /* 0x0000000402047c11 */ /* 0x001fc8000f8010ff */
[----:B------:R-:W-:-:S05]  /*0900*/  LEA.HI.X R5, R2, UR5, R5, 0x2, P0 ;  /* 0x0000000502057c11 */ /* 0x000fca00080f1405 */
[----:B------:R-:W-:Y:S01]  /*0910*/  STG.E desc[UR6][R4.64], R9 ;  /* 0x0000000904007986 */ /* 0x000fe2000c101906 */
[----:B------:R-:W-:Y:S05]  /*0920*/  EXIT ;  /* 0x000000000000794d */ /* 0x000fea0003800000 */
.L_x_3:
[----:B------:R-:W0:Y:S01]  /*0930*/  LDCU.128 UR8, c[0x0][0x380] ;  /* 0x00007000ff0877ac */ /* 0x000e220008000c00 */
[C---:B------:R-:W-:Y:S01]  /*0940*/  IMAD.SHL.U32 R4, R2.reuse, 0x4, RZ ;  /* 0x0000000402047824 */ /* 0x040fe200078e00ff */
[----:B------:R-:W-:-:S04]  /*0950*/  SHF.L.U64.HI R5, R2, 0x2, R5 ;  /* 0x0000000202057819 */ /* 0x000fc80000010205 */
[----:B0-----:R-:W-:-:S04]  /*0960*/  IADD3 R2, P0, PT, R4, UR8, RZ ;  /* 0x0000000804027c10 */ /* 0x001fc8000ff1e0ff */
[----:B------:R-:W-:-:S06]  /*0970*/  IADD3.X R3, PT, PT, R5, UR9, RZ, P0, !PT ;  /* 0x0000000905037c10 */ /* 0x000fcc00087fe4ff */
[----:B------:R-:W2:Y:S01]  /*0980*/  LDG.E R3, desc[UR6][R2.64] ;  /* 0x0000000602037981 */ /* 0x000ea2000c1e1900 */
[----:B------:R-:W-:-:S04]  /*0990*/  IADD3 R4, P0, PT, R4, UR10, RZ ;  /* 0x0000000a04047c10 */ /* 0x000fc8000ff1e0ff */
[----:B------:R-:W-:-:S05]  /*09a0*/  IADD3.X R5, PT, PT, R5, UR11, RZ, P0, !PT ;  /* 0x0000000b05057c10 */ /* 0x000fca00087fe4ff */
[----:B--2---:R-:W-:Y:S01]  /*09b0*/  STG.E desc[UR6][R4.64], R3 ;  /* 0x0000000304007986 */ /* 0x004fe2000c101906 */
[----:B------:R-:W-:Y:S05]  /*09c0*/  EXIT ;  /* 0x000000000000794d */ /* 0x000fea0003800000 */
        .weak           $__internal_0_$__cuda_sm20_div_u64
        .type           $__internal_0_$__cuda_sm20_div_u64,@function
        .size           $__internal_0_$__cuda_sm20_div_u64,($__internal_1_$__cuda_sm3x_div_rn_noftz_f32_slowpath - $__internal_0_$__cuda_sm20_div_u64)
$__internal_0_$__cuda_sm20_div_u64:
[----:B------:R-:W-:Y:S01]  /*09d0*/  MOV R12, R7 ;  /* 0x00000007000c7202 */ /* 0x000fe20000000f00 */
[----:B------:R-:W-:-:S04]  /*09e0*/  IMAD.MOV.U32 R13, RZ, RZ, RZ ;  /* 0x000000ffff0d7224 */ /* 0x000fc800078e00ff */
[----:B------:R-:W0:Y:S08]  /*09f0*/  I2F.U64.RP R6, R12 ;  /* 0x0000000c00067312 */ /* 0x000e300000309000 */
[----:B0-----:R-:W0:Y:S02]  /*0a00*/  MUFU.RCP R6, R6 ;  /* 0x0000000600067308 */ /* 0x001e240000001000 */
[----:B0-----:R-:W-:-:S06]  /*0a10*/  VIADD R8, R6, 0x1ffffffe ;  /* 0x1ffffffe06087836 */ /* 0x001fcc0000000000 */
[----:B------:R-:W0:Y:S02]  /*0a20*/  F2I.U64.TRUNC R8, R8 ;  /* 0x0000000800087311 */ /* 0x000e24000020d800 */
[----:B0-----:R-:W-:-:S04]  /*0a30*/  IMAD.WIDE.U32 R10, R8, R7, RZ ;  /* 0x00000007080a7225 */ /* 0x001fc800078e00ff */
[----:B------:R-:W-:Y:S01]  /*0a40*/  IMAD R11, R9, R7, R11 ;  /* 0x00000007090b7224 */ /* 0x000fe200078e020b */
[----:B------:R-:W-:-:S05]  /*0a50*/  IADD3 R15, P0, PT, RZ, -R10, RZ ;  /* 0x8000000aff0f7210 */ /* 0x000fca0007f1e0ff */
[----:B------:R-:W-:-:S04]  /*0a60*/  IMAD.HI.U32 R10, R8, R15, RZ ;  /* 0x0000000f080a7227 */ /* 0x000fc800078e00ff */
[----:B------:R-:W-:Y:S01]  /*0a70*/  IMAD.X R17, RZ, RZ, ~R11, P0 ;  /* 0x000000ffff117224 */ /* 0x000fe200000e0e0b */
[----:B------:R-:W-:-:S03]  /*0a80*/  MOV R11, R8 ;  /* 0x00000008000b7202 */ /* 0x000fc60000000f00 */
[-C--:B------:R-:W-:Y:S02]  /*0a90*/  IMAD R13, R9, R17.reuse, RZ ;  /* 0x00000011090d7224 */ /* 0x080fe400078e02ff */
[----:B------:R-:W-:-:S04]  /*0aa0*/  IMAD.WIDE.U32 R10, P0, R8, R17, R10 ;  /* 0x00000011080a7225 */ /* 0x000fc8000780000a */
[----:B------:R-:W-:-:S04]  /*0ab0*/  IMAD.HI.U32 R17, R9, R17, RZ ;  /* 0x0000001109117227 */ /* 0x000fc800078e00ff */
[----:B------:R-:W-:-:S04]  /*0ac0*/  IMAD.HI.U32 R10, P1, R9, R15, R10 ;  /* 0x0000000f090a7227 */ /* 0x000fc8000782000a */
[----:B------:R-:W-:Y:S01]  /*0ad0*/  IMAD.X R6, R17, 0x1, R9, P0 ;  /* 0x0000000111067824 */ /* 0x000fe200000e0609 */
[----:B------:R-:W-:-:S04]  /*0ae0*/  IADD3 R11, P2, PT, R13, R10, RZ ;  /* 0x0000000a0d0b7210 */ /* 0x000fc80007f5e0ff */
[----:B------:R-:W-:Y:S01]  /*0af0*/  IADD3.X R13, PT, PT, RZ, RZ, R6, P2, P1 ;  /* 0x000000ffff0d7210 */ /* 0x000fe200017e2406 */
[----:B------:R-:W-:-:S03]  /*0b00*/  IMAD.WIDE.U32 R8, R11, R7, RZ ;  /* 0x000000070b087225 */ /* 0x000fc600078e00ff */
[----:B------:R-:W-:Y:S01]  /*0b10*/  IADD3 R15, P0, PT, RZ, -R8, RZ ;  /* 0x80000008ff0f7210 */ /* 0x000fe20007f1e0ff */
[----:B------:R-:W-:Y:S02]  /*0b20*/  IMAD R8, R13, R7, R9 ;  /* 0x000000070d087224 */ /* 0x000fe400078e0209 */
[----:B------:R-:W-:Y:S02]  /*0b30*/  HFMA2 R9, -RZ, RZ, 0, 0 ;  /* 0x00000000ff097431 */ /* 0x000fe400000001ff */
[----:B------:R-:W-:-:S04]  /*0b40*/  IMAD.HI.U32 R10, R11, R15, RZ ;  /* 0x0000000f0b0a7227 */ /* 0x000fc800078e00ff */
[----:B------:R-:W-:-:S04]  /*0b50*/  IMAD.X R8, RZ, RZ, ~R8, P0 ;  /* 0x000000ffff087224 */ /* 0x000fc800000e0e08 */
[----:B------:R-:W-:-:S04]  /*0b60*/  IMAD.WIDE.U32 R10, P0, R11, R8, R10 ;  /* 0x000000080b0a7225 */ /* 0x000fc8000780000a */
[C---:B------:R-:W-:Y:S02]  /*0b70*/  IMAD R6, R13.reuse, R8, RZ ;  /* 0x000000080d067224 */ /* 0x040fe400078e02ff */
[----:B------:R-:W-:-:S04]  /*0b80*/  IMAD.HI.U32 R11, P1, R13, R15, R10 ;  /* 0x0000000f0d0b7227 */ /* 0x000fc8000782000a */
[----:B------:R-:W-:Y:S01]  /*0b90*/  IMAD.HI.U32 R8, R13, R8, RZ ;  /* 0x000000080d087227 */ /* 0x000fe200078e00ff */
[----:B------:R-:W-:-:S03]  /*0ba0*/  IADD3 R11, P2, PT, R6, R11, RZ ;  /* 0x0000000b060b7210 */ /* 0x000fc60007f5e0ff */
[----:B------:R-:W-:Y:S02]  /*0bb0*/  IMAD.X R13, R8, 0x1, R13, P0 ;  /* 0x00000001080d7824 */ /* 0x000fe400000e060d */
[----:B------:R-:W-:-:S03]  /*0bc0*/  IMAD.HI.U32 R8, R11, R2, RZ ;  /* 0x000000020b087227 */ /* 0x000fc600078e00ff */
[----:B------:R-:W-:Y:S01]  /*0bd0*/  IADD3.X R13, PT, PT, RZ, RZ, R13, P2, P1 ;  /* 0x000000ffff0d7210 */ /* 0x000fe200017e240d */
[----:B------:R-:W-:-:S04]  /*0be0*/  IMAD.WIDE.U32 R8, R11, R5, R8 ;  /* 0x000000050b087225 */ /* 0x000fc800078e0008 */
[C---:B------:R-:W-:Y:S02]  /*0bf0*/  IMAD R11, R13.reuse, R5, RZ ;  /* 0x000000050d0b7224 */ /* 0x040fe400078e02ff */
[----:B------:R-:W-:-:S04]  /*0c00*/  IMAD.HI.U32 R8, P0, R13, R2, R8 ;  /* 0x000000020d087227 */ /* 0x000fc80007800008 */
[----:B------:R-:W-:Y:S01]  /*0c10*/  IMAD.HI.U32 R6, R13, R5, RZ ;  /* 0x000000050d067227 */ /* 0x000fe200078e00ff */
[----:B------:R-:W-:-:S03]  /*0c20*/  IADD3 R10, P1, PT, R11, R8, RZ ;  /* 0x000000080b0a7210 */ /* 0x000fc60007f3e0ff */
[----:B------:R-:W-:Y:S02]  /*0c30*/  IMAD.X R6, RZ, RZ, R6, P0 ;  /* 0x000000ffff067224 */ /* 0x000fe400000e0606 */
[----:B------:R-:W-:-:S04]  /*0c40*/  IMAD.WIDE.U32 R8, R10, R7, RZ ;  /* 0x000000070a087225 */ /* 0x000fc800078e00ff */
[----:B------:R-:W-:Y:S01]  /*0c50*/  IMAD.X R6, RZ, RZ, R6, P1 ;  /* 0x000000ffff067224 */ /* 0x000fe200008e0606 */
[----:B------:R-:W-:-:S03]  /*0c60*/  IADD3 R12, P0, PT, -R8, R2, RZ ;  /* 0x00000002080c7210 */ /* 0x000fc60007f1e1ff */
[----:B------:R-:W-:Y:S01]  /*0c70*/  IMAD R6, R6, R7, R9 ;  /* 0x0000000706067224 */ /* 0x000fe200078e0209 */
[----:B------:R-:W-:-:S03]  /*0c80*/  IADD3 R9, PT, PT, R10, 0x1, RZ ;  /* 0x000000010a097810 */ /* 0x000fc60007ffe0ff */
[----:B------:R-:W-:Y:S01]  /*0c90*/  IMAD.X R11, R5, 0x1, ~R6, P0 ;  /* 0x00000001050b7824 */ /* 0x000fe200000e0e06 */
[----:B------:R-:W-:Y:S02]  /*0ca0*/  ISETP.GE.U32.AND P0, PT, R12, R7, PT ;  /* 0x000000070c00720c */ /* 0x000fe40003f06070 */
[-C--:B------:R-:W-:Y:S02]  /*0cb0*/  IADD3 R6, P1, PT, -R7, R12.reuse, RZ ;  /* 0x0000000c07067210 */ /* 0x080fe40007f3e1ff */
[C---:B------:R-:W-:Y:S02]  /*0cc0*/  ISETP.GE.U32.AND.EX P0, PT, R11.reuse, RZ, PT, P0 ;  /* 0x000000ff0b00720c */ /* 0x040fe40003f06100 */
[----:B------:R-:W-:Y:S02]  /*0cd0*/  IADD3.X R8, PT, PT, R11, -0x1, RZ, P1, !PT ;  /* 0xffffffff0b087810 */ /* 0x000fe40000ffe4ff */
[----:B------:R-:W-:Y:S02]  /*0ce0*/  SEL R6, R6, R12, P0 ;  /* 0x0000000c06067207 */ /* 0x000fe40000000000 */
[----:B------:R-:W-:-:S02]  /*0cf0*/  SEL R9, R9, R10, P0 ;  /* 0x0000000a09097207 */ /* 0x000fc40000000000 */
[----:B------:R-:W-:Y:S02]  /*0d00*/  SEL R8, R8, R11, P0 ;  /* 0x0000000b08087207 */ /* 0x000fe40000000000 */
[----:B------:R-:W-:Y:S01]  /*0d10*/  ISETP.GE.U32.AND P0, PT, R6, R7, PT ;  /* 0x000000070600720c */ /* 0x000fe20003f06070 */
[----:B------:R-:W-:Y:S01]  /*0d20*/  VIADD R6, R9, 0x1 ;  /* 0x0000000109067836 */ /* 0x000fe20000000000 */
[----:B------:R-:W-:Y:S02]  /*0d30*/  ISETP.NE.U32.AND P1, PT, R7, RZ, PT ;  /* 0x000000ff0700720c */ /* 0x000fe40003f25070 */
[----:B------:R-:W-:Y:S01]  /*0d40*/  ISETP.GE.U32.AND.EX P0, PT, R8, RZ, PT, P0 ;  /* 0x000000ff0800720c */ /* 0x000fe20003f06100 */
[----:B------:R-:W-:Y:S01]  /*0d50*/  IMAD.MOV.U32 R8, RZ, RZ, R4 ;  /* 0x000000ffff087224 */ /* 0x000fe200078e0004 */
[----:B------:R-:W-:Y:S02]  /*0d60*/  ISETP.NE.AND.EX P1, PT, RZ, RZ, PT, P1 ;  /* 0x000000ffff00720c */ /* 0x000fe40003f25310 */
[----:B------:R-:W-:Y:S01]  /*0d70*/  SEL R6, R6, R9, P0 ;  /* 0x0000000906067207 */ /* 0x000fe20000000000 */
[----:B------:R-:W-:-:S03]  /*0d80*/  IMAD.MOV.U32 R9, RZ, RZ, 0x0 ;  /* 0x00000000ff097424 */ /* 0x000fc600078e00ff */
[----:B------:R-:W-:Y:S01]  /*0d90*/  SEL R6, R6, 0xffffffff, P1 ;  /* 0xffffffff06067807 */ /* 0x000fe20000800000 */
[----:B------:R-:W-:Y:S06]  /*0da0*/  RET.REL.NODEC R8 `(_Z10jacobi_gpuPKfPfi) ;  /* 0xfffffff008947950 */ /* 0x000fec0003c3ffff */
        .weak           $__internal_1_$__cuda_sm3x_div_rn_noftz_f32_slowpath
        .type           $__internal_1_$__cuda_sm3x_div_rn_noftz_f32_slowpath,@function
        .size           $__internal_1_$__cuda_sm3x_div_rn_noftz_f32_slowpath,(.L_x_20 - $__internal_1_$__cuda_sm3x_div_rn_noftz_f32_slowpath)
$__internal_1_$__cuda_sm3x_div_rn_noftz_f32_slowpath:
[--C-:B------:R-:W-:Y:S01]  /*0db0*/  SHF.R.U32.HI R6, RZ, 0x17, R0.reuse ;  /* 0x00000017ff067819 */ /* 0x100fe20000011600 */
[----:B------:R-:W-:Y:S04]  /*0dc0*/  BSSY.RECONVERGENT B0, `(.L_x_6) ;  /* 0x000005c000007945 */ /* 0x000fe80003800200 */
[----:B------:R-:W-:Y:S01]  /*0dd0*/  BSSY.RELIABLE B2, `(.L_x_7) ;  /* 0x000001a000027945 */ /* 0x000fe20003800100 */
[----:B------:R-:W-:Y:S01]  /*0de0*/  IMAD.MOV.U32 R7, RZ, RZ, R0 ;  /* 0x000000ffff077224 */ /* 0x000fe200078e0000 */
[----:B------:R-:W-:-:S04]  /*0df0*/  LOP3.LUT R6, R6, 0xff, RZ, 0xc0, !PT ;  /* 0x000000ff06067812 */ /* 0x000fc800078ec0ff */
[----:B------:R-:W-:-:S04]  /*0e00*/  IADD3 R9, PT, PT, R6, -0x1, RZ ;  /* 0xffffffff06097810 */ /* 0x000fc80007ffe0ff */
[----:B------:R-:W-:-:S13]  /*0e10*/  ISETP.GT.U32.OR P0, PT, R9, 0xfd, !PT ;  /* 0x000000fd0900780c */ /* 0x000fda0007f04470 */
[----:B------:R-:W-:Y:S01]  /*0e20*/  @!P0 IMAD.MOV.U32 R8, RZ, RZ, RZ ;  /* 0x000000ffff088224 */ /* 0x000fe200078e00ff */
[----:B------:R-:W-:Y:S06]  /*0e30*/  @!P0 BRA `(.L_x_8) ;  /* 0x00000000004c8947 */ /* 0x000fec0003800000 */
[----:B------:R-:W-:-:S13]  /*0e40*/  FSETP.GTU.FTZ.AND P0, PT, |R0|, +INF , PT ;  /* 0x7f8000000000780b */ /* 0x000fda0003f1c200 */
[----:B------:R-:W-:Y:S05]  /*0e50*/  @P0 BREAK.RELIABLE B2 ;  /* 0x0000000000020942 */ /* 0x000fea0003800100 */
[----:B------:R-:W-:Y:S05]  /*0e60*/  @P0 BRA `(.L_x_9) ;  /* 0x0000000400400947 */ /* 0x000fea0003800000 */
[----:B------:R-:W-:-:S05]  /*0e70*/  IMAD.MOV.U32 R8, RZ, RZ, 0x40c00000 ;  /* 0x40c00000ff087424 */ /* 0x000fca00078e00ff */
[----:B------:R-:W-:-:S13]  /*0e80*/  LOP3.LUT P0, RZ, R8, 0x7fffffff, R7, 0xc8, !PT ;  /* 0x7fffffff08ff7812 */ /* 0x000fda000780c807 */
[----:B------:R-:W-:Y:S05]  /*0e90*/  @!P0 BREAK.RELIABLE B2 ;  /* 0x0000000000028942 */ /* 0x000fea0003800100 */
[----:B------:R-:W-:Y:S05]  /*0ea0*/  @!P0 BRA `(.L_x_10) ;  /* 0x0000000400288947 */ /* 0x000fea0003800000 */
[----:B------:R-:W-:-:S13]  /*0eb0*/  LOP3.LUT P0, RZ, R7, 0x7fffffff, RZ, 0xc0, !PT ;  /* 0x7fffffff07ff7812 */ /* 0x000fda000780c0ff */
[----:B------:R-:W-:Y:S05]  /*0ec0*/  @!P0 BREAK.RELIABLE B2 ;  /* 0x0000000000028942 */ /* 0x000fea0003800100 */
[----:B------:R-:W-:Y:S05]  /*0ed0*/  @!P0 BRA `(.L_x_11) ;  /* 0x0000000400148947 */ /* 0x000fea0003800000 */
[----:B------:R-:W-:Y:S02]  /*0ee0*/  FSETP.NEU.FTZ.AND P0, PT, |R0|, +INF , PT ;  /* 0x7f8000000000780b */ /* 0x000fe40003f1d200 */
[----:B------:R-:W-:-:S04]  /*0ef0*/  LOP3.LUT P1, RZ, R8, 0x7fffffff, RZ, 0xc0, !PT ;  /* 0x7fffffff08ff7812 */ /* 0x000fc8000782c0ff */
[----:B------:R-:W-:-:S13]  /*0f00*/  PLOP3.LUT P0, PT, P0, P1, PT, 0x2f, 0xf2 ;  /* 0x0000000000f2781c */ /* 0x000fda0000702577 */
[----:B------:R-:W-:Y:S05]  /*0f10*/  @P0 BREAK.RELIABLE B2 ;  /* 0x0000000000020942 */ /* 0x000fea0003800100 */
[----:B------:R-:W-:Y:S05]  /*0f20*/  @P0 BRA `(.L_x_12) ;  /* 0x0000000000f40947 */ /* 0x000fea0003800000 */
[----:B------:R-:W-:-:S13]  /*0f30*/  ISETP.GE.AND P0, PT, R9, RZ, PT ;  /* 0x000000ff0900720c */ /* 0x000fda0003f06270 */
[----:B------:R-:W-:Y:S01]  /*0f40*/  @P0 MOV R8, RZ ;  /* 0x000000ff00080202 */ /* 0x000fe20000000f00 */
[----:B------:R-:W-:Y:S01]  /*0f50*/  @!P0 FFMA R7, R0, 1.84467440737095516160e+19, RZ ;  /* 0x5f80000000078823 */ /* 0x000fe200000000ff */
[----:B------:R-:W-:-:S07]  /*0f60*/  @!P0 IMAD.MOV.U32 R8, RZ, RZ, -0x40 ;  /* 0xffffffc0ff088424 */ /* 0x000fce00078e00ff */
.L_x_8:
[----:B------:R-:W-:Y:S05]  /*0f70*/  BSYNC.RELIABLE B2 ;  /* 0x0000000000027941 */ /* 0x000fea0003800100 */
.L_x_7:
[----:B------:R-:W-:Y:S01]  /*0f80*/  UMOV UR4, 0x40c00000 ;  /* 0x40c0000000047882 */ /* 0x000fe20000000000 */
[----:B------:R-:W-:Y:S01]  /*0f90*/  VIADD R6, R6, 0xffffff81 ;  /* 0xffffff8106067836 */ /* 0x000fe20000000000 */
[----:B------:R-:W-:Y:S01]  /*0fa0*/  UIADD3 UR4, UPT, UPT, UR4, -0x1000000, URZ ;  /* 0xff00000004047890 */ /* 0x000fe2000fffe0ff */
[----:B------:R-:W-:Y:S02]  /*0fb0*/  BSSY.RECONVERGENT B2, `(.L_x_13) ;  /* 0x0000033000027945 */ /* 0x000fe40003800200 */
[----:B------:R-:W-:Y:S01]  /*0fc0*/  IMAD R0, R6, -0x800000, R7 ;  /* 0xff80000006007824 */ /* 0x000fe200078e0207 */
[----:B------:R-:W-:Y:S02]  /*0fd0*/  IADD3 R8, PT, PT, R8, -0x2, R6 ;  /* 0xfffffffe08087810 */ /* 0x000fe40007ffe006 */
[----:B------:R-:W-:-:S03]  /*0fe0*/  FADD.FTZ R11, -RZ, -UR4 ;  /* 0x80000004ff0b7e21 */ /* 0x000fc60008010100 */
[----:B------:R-:W0:Y:S02]  /*0ff0*/  MUFU.RCP R9, UR4 ;  /* 0x0000000400097d08 */ /* 0x000e240008001000 */
[----:B0-----:R-:W-:-:S04]  /*1000*/  FFMA R10, R9, R11, 1 ;  /* 0x3f800000090a7423 */ /* 0x001fc8000000000b */
[----:B------:R-:W-:-:S04]  /*1010*/  FFMA R9, R9, R10, R9 ;  /* 0x0000000a09097223 */ /* 0x000fc80000000009 */
[----:B------:R-:W-:-:S04]  /*1020*/  FFMA R10, R0, R9, RZ ;  /* 0x00000009000a7223 */ /* 0x000fc800000000ff */
[----:B------:R-:W-:-:S04]  /*1030*/  FFMA R7, R11, R10, R0 ;  /* 0x0000000a0b077223 */ /* 0x000fc80000000000 */
[----:B------:R-:W-:-:S04]  /*1040*/  FFMA R10, R9, R7, R10 ;  /* 0x00000007090a7223 */ /* 0x000fc8000000000a */
[----:B------:R-:W-:-:S04]  /*1050*/  FFMA R11, R11, R10, R0 ;  /* 0x0000000a0b0b7223 */ /* 0x000fc80000000000 */
[----:B------:R-:W-:-:S05]  /*1060*/  FFMA R0, R9, R11, R10 ;  /* 0x0000000b09007223 */ /* 0x000fca000000000a */
[----:B------:R-:W-:-:S04]  /*1070*/  SHF.R.U32.HI R7, RZ, 0x17, R0 ;  /* 0x00000017ff077819 */ /* 0x000fc80000011600 */
[----:B------:R-:W-:-:S05]  /*1080*/  LOP3.LUT R7, R7, 0xff, RZ, 0xc0, !PT ;  /* 0x000000ff07077812 */ /* 0x000fca00078ec0ff */
[----:B------:R-:W-:-:S05]  /*1090*/  IMAD.IADD R12, R7, 0x1, R8 ;  /* 0x00000001070c7824 */ /* 0x000fca00078e0208 */
[----:B------:R-:W-:-:S04]  /*10a0*/  IADD3 R6, PT, PT, R12, -0x1, RZ ;  /* 0xffffffff0c067810 */ /* 0x000fc80007ffe0ff */
[----:B------:R-:W-:-:S13]  /*10b0*/  ISETP.GE.U32.AND P0, PT, R6, 0xfe, PT ;  /* 0x000000fe0600780c */ /* 0x000fda0003f06070 */
[----:B------:R-:W-:Y:S05]  /*10c0*/  @!P0 BRA `(.L_x_14) ;  /* 0x0000000000808947 */ /* 0x000fea0003800000 */
[----:B------:R-:W-:-:S13]  /*10d0*/  ISETP.GT.AND P0, PT, R12, 0xfe, PT ;  /* 0x000000fe0c00780c */ /* 0x000fda0003f04270 */
[----:B------:R-:W-:Y:S05]  /*10e0*/  @P0 BRA `(.L_x_15) ;  /* 0x00000000006c0947 */ /* 0x000fea0003800000 */
[----:B------:R-:W-:-:S13]  /*10f0*/  ISETP.GE.AND P0, PT, R12, 0x1, PT ;  /* 0x000000010c00780c */ /* 0x000fda0003f06270 */
[----:B------:R-:W-:Y:S05]  /*1100*/  @P0 BRA `(.L_x_16) ;  /* 0x0000000000740947 */ /* 0x000fea0003800000 */
[----:B------:R-:W-:Y:S02]  /*1110*/  ISETP.GE.AND P0, PT, R12, -0x18, PT ;  /* 0xffffffe80c00780c */ /* 0x000fe40003f06270 */
[----:B------:R-:W-:-:S11]  /*1120*/  LOP3.LUT R0, R0, 0x80000000, RZ, 0xc0, !PT ;  /* 0x8000000000007812 */ /* 0x000fd600078ec0ff */
[----:B------:R-:W-:Y:S05]  /*1130*/  @!P0 BRA `(.L_x_16) ;  /* 0x0000000000688947 */ /* 0x000fea0003800000 */
[CCC-:B------:R-:W-:Y:S01]  /*1140*/  FFMA.RZ R6, R9.reuse, R11.reuse, R10.reuse ;  /* 0x0000000b09067223 */ /* 0x1c0fe2000000c00a */
[C---:B------:R-:W-:Y:S01]  /*1150*/  VIADD R8, R12.reuse, 0x20 ;  /* 0x000000200c087836 */ /* 0x040fe20000000000 */
[C---:B------:R-:W-:Y:S02]  /*1160*/  ISETP.NE.AND P2, PT, R12.reuse, RZ, PT ;  /* 0x000000ff0c00720c */ /* 0x040fe40003f45270 */
[----:B------:R-:W-:Y:S02]  /*1170*/  ISETP.NE.AND P1, PT, R12, RZ, PT ;  /* 0x000000ff0c00720c */ /* 0x000fe40003f25270 */
[----:B------:R-:W-:Y:S01]  /*1180*/  LOP3.LUT R7, R6, 0x7fffff, RZ, 0xc0, !PT ;  /* 0x007fffff06077812 */ /* 0x000fe200078ec0ff */
[CCC-:B------:R-:W-:Y:S01]  /*1190*/  FFMA.RP R6, R9.reuse, R11.reuse, R10.reuse ;  /* 0x0000000b09067223 */ /* 0x1c0fe2000000800a */
[----:B------:R-:W-:Y:S01]  /*11a0*/  FFMA.RM R9, R9, R11, R10 ;  /* 0x0000000b09097223 */ /* 0x000fe2000000400a */
[----:B------:R-:W-:Y:S01]  /*11b0*/  IMAD.MOV R10, RZ, RZ, -R12 ;  /* 0x000000ffff0a7224 */ /* 0x000fe200078e0a0c */
[----:B------:R-:W-:-:S03]  /*11c0*/  LOP3.LUT R7, R7, 0x800000, RZ, 0xfc, !PT ;  /* 0x0080000007077812 */ /* 0x000fc600078efcff */
[----:B------:R-:W-:Y:S02]  /*11d0*/  FSETP.NEU.FTZ.AND P0, PT, R6, R9, PT ;  /* 0x000000090600720b */ /* 0x000fe40003f1d000 */
[----:B------:R-:W-:Y:S02]  /*11e0*/  SHF.L.U32 R8, R7, R8, RZ ;  /* 0x0000000807087219 */ /* 0x000fe400000006ff */
[----:B------:R-:W-:Y:S02]  /*11f0*/  SEL R6, R10, RZ, P2 ;  /* 0x000000ff0a067207 */ /* 0x000fe40001000000 */
[----:B------:R-:W-:Y:S02]  /*1200*/  ISETP.NE.AND P1, PT, R8, RZ, P1 ;  /* 0x000000ff0800720c */ /* 0x000fe40000f25270 */
[----:B------:R-:W-:Y:S02]  /*1210*/  SHF.R.U32.HI R6, RZ, R6, R7 ;  /* 0x00000006ff067219 */ /* 0x000fe40000011607 */
[----:B------:R-:W-:-:S02]  /*1220*/  PLOP3.LUT P0, PT, P0, P1, PT, 0xf8, 0x8f ;  /* 0x00000000008f781c */ /* 0x000fc40000703f70 */
[----:B------:R-:W-:Y:S02]  /*1230*/  SHF.R.U32.HI R8, RZ, 0x1, R6 ;  /* 0x00000001ff087819 */ /* 0x000fe40000011606 */
[----:B------:R-:W-:-:S04]  /*1240*/  SEL R7, RZ, 0x1, !P0 ;  /* 0x00000001ff077807 */ /* 0x000fc80004000000 */
[----:B------:R-:W-:-:S04]  /*1250*/  LOP3.LUT R7, R7, 0x1, R8, 0xf8, !PT ;  /* 0x0000000107077812 */ /* 0x000fc800078ef808 */
[----:B------:R-:W-:-:S05]  /*1260*/  LOP3.LUT R7, R7, R6, RZ, 0xc0, !PT ;  /* 0x0000000607077212 */ /* 0x000fca00078ec0ff */
[----:B------:R-:W-:-:S05]  /*1270*/  IMAD.IADD R7, R8, 0x1, R7 ;  /* 0x0000000108077824 */ /* 0x000fca00078e0207 */
[----:B------:R-:W-:Y:S01]  /*1280*/  LOP3.LUT R0, R7, R0, RZ, 0xfc, !PT ;  /* 0x0000000007007212 */ /* 0x000fe200078efcff */
[----:B------:R-:W-:Y:S06]  /*1290*/  BRA `(.L_x_16) ;  /* 0x0000000000107947 */ /* 0x000fec0003800000 */
.L_x_15:
[----:B------:R-:W-:-:S04]  /*12a0*/  LOP3.LUT R0, R0, 0x80000000, RZ, 0xc0, !PT ;  /* 0x8000000000007812 */ /* 0x000fc800078ec0ff */
[----:B------:R-:W-:Y:S01]  /*12b0*/  LOP3.LUT R0, R0, 0x7f800000, RZ, 0xfc, !PT ;  /* 0x7f80000000007812 */ /* 0x000fe200078efcff */
[----:B------:R-:W-:Y:S06]  /*12c0*/  BRA `(.L_x_16) ;  /* 0x0000000000047947 */ /* 0x000fec0003800000 */
.L_x_14:
[----:B------:R-:W-:-:S07]  /*12d0*/  LEA R0, R8, R0, 0x17 ;  /* 0x0000000008007211 */ /* 0x000fce00078eb8ff */
.L_x_16:
[----:B------:R-:W-:Y:S05]  /*12e0*/  BSYNC.RECONVERGENT B2 ;  /* 0x0000000000027941 */ /* 0x000fea0003800200 */
.L_x_13:
[----:B------:R-:W-:Y:S05]  /*12f0*/  BRA `(.L_x_17) ;  /* 0x0000000000207947 */ /* 0x000fea0003800000 */
.L_x_12:
[----:B------:R-:W-:-:S04]  /*1300*/  LOP3.LUT R0, R8, 0x80000000, R7, 0x48, !PT ;  /* 0x8000000008007812 */ /* 0x000fc800078e4807 */
[----:B------:R-:W-:Y:S01]  /*1310*/  LOP3.LUT R0, R0, 0x7f800000, RZ, 0xfc, !PT ;  /* 0x7f80000000007812 */ /* 0x000fe200078efcff */
[----:B------:R-:W-:Y:S06]  /*1320*/  BRA `(.L_x_17) ;  /* 0x0000000000147947 */ /* 0x000fec0003800000 */
.L_x_11:
[----:B------:R-:W-:Y:S01]  /*1330*/  LOP3.LUT R0, R8, 0x80000000, R7, 0x48, !PT ;  /* 0x8000000008007812 */ /* 0x000fe200078e4807 */
[----:B------:R-:W-:Y:S06]  /*1340*/  BRA `(.L_x_17) ;  /* 0x00000000000c7947 */ /* 0x000fec0003800000 */
.L_x_10:
[----:B------:R-:W0:Y:S01]  /*1350*/  MUFU.RSQ R0, -QNAN ;  /* 0xffc0000000007908 */ /* 0x000e220000001400 */
[----:B------:R-:W-:Y:S05]  /*1360*/  BRA `(.L_x_17) ;  /* 0x0000000000047947 */ /* 0x000fea0003800000 */
.L_x_9:
[----:B------:R-:W-:-:S07]  /*1370*/  FADD.FTZ R0, R0, 6 ;  /* 0x40c0000000007421 */ /* 0x000fce0000010000 */
.L_x_17:
[----:B------:R-:W-:Y:S05]  /*1380*/  BSYNC.RECONVERGENT B0 ;  /* 0x0000000000007941 */ /* 0x000fea0003800200 */
.L_x_6:
[----:B------:R-:W-:Y:S02]  /*1390*/  IMAD.MOV.U32 R6, RZ, RZ, R4 ;  /* 0x000000ffff067224 */ /* 0x000fe400078e0004 */
[----:B------:R-:W-:-:S04]  /*13a0*/  IMAD.MOV.U32 R7, RZ, RZ, 0x0 ;  /* 0x00000000ff077424 */ /* 0x000fc800078e00ff */
[----:B0-----:R-:W-:Y:S05]  /*13b0*/  RET.REL.NODEC R6 `(_Z10jacobi_gpuPKfPfi) ;  /* 0xffffffec06107950 */ /* 0x001fea0003c3ffff */
.L_x_18:
[----:B------:R-:W-:-:S00]  /*13c0*/  BRA `(.L_x_18) ;  /* 0xfffffffc00fc7947 */ /* 0x000fc0000383ffff */
[----:B------:R-:W-:-:S00]  /*13d0*/  NOP ;  /* 0x0000000000007918 */ /* 0x000fc00000000000 */
        /* <DEDUP_REMOVED lines=10> */
.L_x_20:


//--------------------- .nv.shared.reserved.0     --------------------------
	.section	.nv.shared.reserved.0,"aw",@nobits
	.weak		__nv_reservedSMEM_offset_0_alias
	.size		__nv_reservedSMEM_offset_0_alias, 0, 64
	.other		__nv_reservedSMEM_offset_0_alias,@"STO_CUDA_RESERVED_SHARED STV_DEFAULT"
__nv_reservedSMEM_offset_0_alias:
	.zero		0
	.zero		64


//--------------------- .nv.constant0._Z10jacobi_gpuPKfPfi --------------------------
	.section	.nv.constant0._Z10jacobi_gpuPKfPfi,"a",@progbits
	.sectionflags	@""
	.align	4
.nv.constant0._Z10jacobi_gpuPKfPfi:
	.zero		916


//--------------------- SYMBOLS --------------------------

	.type		.nv.reservedSmem.offset0,@object
	.size		.nv.reservedSmem.offset0,0x4
